//
// Generated by NVIDIA NVVM Compiler
//
// Compiler Build ID: CL-36424714
// Cuda compilation tools, release 13.0, V13.0.88
// Based on NVVM 20.0.0
//

.version 9.0
.target sm_100
.address_size 64

	// .globl	_Z11sumintegraldid
.extern .func  (.param .b32 func_retval0) vprintf
(
	.param .b64 vprintf_param_0,
	.param .b64 vprintf_param_1
)
;
.global .align 1 .b8 $str[4] = {37, 102, 32};

.visible .entry _Z11sumintegraldid(
	.param .f64 _Z11sumintegraldid_param_0,
	.param .u32 _Z11sumintegraldid_param_1,
	.param .f64 _Z11sumintegraldid_param_2
)
{
	.local .align 8 .b8 	__local_depot0[8];
	.reg .b64 	%SP;
	.reg .b64 	%SPL;
	.reg .pred 	%p<6>;
	.reg .b32 	%r<26>;
	.reg .b64 	%rd<5>;
	.reg .b64 	%fd<60>;

	mov.u64 	%SPL, __local_depot0;
	cvta.local.u64 	%SP, %SPL;
	ld.param.f64 	%fd10, [_Z11sumintegraldid_param_0];
	ld.param.u32 	%r14, [_Z11sumintegraldid_param_1];
	ld.param.f64 	%fd11, [_Z11sumintegraldid_param_2];
	setp.lt.s32 	%p1, %r14, 1;
	mov.f64 	%fd59, 0d0000000000000000;
	@%p1 bra 	$L__BB0_7;
	and.b32  	%r1, %r14, 3;
	setp.lt.u32 	%p2, %r14, 4;
	mov.f64 	%fd59, 0d0000000000000000;
	mov.b32 	%r25, 0;
	@%p2 bra 	$L__BB0_4;
	and.b32  	%r25, %r14, 2147483644;
	neg.s32 	%r22, %r25;
	mov.f64 	%fd54, 0d0000000000000000;
	mov.b32 	%r21, 1;
	mov.f64 	%fd59, %fd54;
$L__BB0_3:
	fma.rn.f64 	%fd16, %fd11, %fd54, %fd10;
	mul.f64 	%fd17, %fd16, 0d3FE0000000000000;
	mul.f64 	%fd18, %fd16, %fd17;
	fma.rn.f64 	%fd19, %fd16, 0d4008000000000000, %fd18;
	rcp.rn.f64 	%fd20, %fd16;
	sub.f64 	%fd21, %fd19, %fd20;
	fma.rn.f64 	%fd22, %fd11, %fd21, %fd59;
	add.s32 	%r17, %r21, 2;
	cvt.rn.f64.u32 	%fd23, %r21;
	fma.rn.f64 	%fd24, %fd11, %fd23, %fd10;
	mul.f64 	%fd25, %fd24, 0d3FE0000000000000;
	mul.f64 	%fd26, %fd24, %fd25;
	fma.rn.f64 	%fd27, %fd24, 0d4008000000000000, %fd26;
	rcp.rn.f64 	%fd28, %fd24;
	sub.f64 	%fd29, %fd27, %fd28;
	fma.rn.f64 	%fd30, %fd11, %fd29, %fd22;
	add.s32 	%r18, %r21, 1;
	cvt.rn.f64.u32 	%fd31, %r18;
	fma.rn.f64 	%fd32, %fd11, %fd31, %fd10;
	mul.f64 	%fd33, %fd32, 0d3FE0000000000000;
	mul.f64 	%fd34, %fd32, %fd33;
	fma.rn.f64 	%fd35, %fd32, 0d4008000000000000, %fd34;
	rcp.rn.f64 	%fd36, %fd32;
	sub.f64 	%fd37, %fd35, %fd36;
	fma.rn.f64 	%fd38, %fd11, %fd37, %fd30;
	cvt.rn.f64.u32 	%fd39, %r17;
	fma.rn.f64 	%fd40, %fd11, %fd39, %fd10;
	mul.f64 	%fd41, %fd40, 0d3FE0000000000000;
	mul.f64 	%fd42, %fd40, %fd41;
	fma.rn.f64 	%fd43, %fd40, 0d4008000000000000, %fd42;
	rcp.rn.f64 	%fd44, %fd40;
	sub.f64 	%fd45, %fd43, %fd44;
	fma.rn.f64 	%fd59, %fd11, %fd45, %fd38;
	add.f64 	%fd54, %fd54, 0d4010000000000000;
	add.s32 	%r22, %r22, 4;
	add.s32 	%r21, %r21, 4;
	setp.ne.s32 	%p3, %r22, 0;
	@%p3 bra 	$L__BB0_3;
$L__BB0_4:
	setp.eq.s32 	%p4, %r1, 0;
	@%p4 bra 	$L__BB0_7;
	neg.s32 	%r24, %r1;
$L__BB0_6:
	.pragma "nounroll";
	cvt.rn.f64.u32 	%fd46, %r25;
	fma.rn.f64 	%fd47, %fd11, %fd46, %fd10;
	mul.f64 	%fd48, %fd47, 0d3FE0000000000000;
	mul.f64 	%fd49, %fd47, %fd48;
	fma.rn.f64 	%fd50, %fd47, 0d4008000000000000, %fd49;
	rcp.rn.f64 	%fd51, %fd47;
	neg.f64 	%fd52, %fd51;
	add.f64 	%fd53, %fd50, %fd52;
	fma.rn.f64 	%fd59, %fd11, %fd53, %fd59;
	add.s32 	%r25, %r25, 1;
	add.s32 	%r24, %r24, 1;
	setp.ne.s32 	%p5, %r24, 0;
	@%p5 bra 	$L__BB0_6;
$L__BB0_7:
	add.u64 	%rd1, %SP, 0;
	add.u64 	%rd2, %SPL, 0;
	st.local.f64 	[%rd2], %fd59;
	mov.u64 	%rd3, $str;
	cvta.global.u64 	%rd4, %rd3;
	{ // callseq 0, 0
	.param .b64 param0;
	st.param.b64 	[param0], %rd4;
	.param .b64 param1;
	st.param.b64 	[param1], %rd1;
	.param .b32 retval0;
	call.uni (retval0), 
	vprintf, 
	(
	param0, 
	param1
	);
	ld.param.b32 	%r19, [retval0];
	} // callseq 0
	ret;

}


// ===== COMPILED SASS (sm_100) =====

	.target	sm_100

	.elftype	@"ET_EXEC"


//--------------------- .note.nv.tkinfo           --------------------------
	.section	.note.nv.tkinfo,"",@"SHT_NOTE"
	.sectionflags	@"SHF_NOTE_NV_TKINFO"
	.tkinfo
        /*0018*/ 	.word	0x00000002
        /*0030*/ 	.string	""
        /*0030*/ 	.string	"ptxas"
        /*0030*/ 	.string	"Cuda compilation tools, release 13.0, V13.0.88"
        /*0030*/ 	.string	"Build cuda_13.0.r13.0/compiler.36424714_0"
        /*0030*/ 	.string	"-arch sm_100 -m 64 "



//--------------------- .note.nv.cuinfo           --------------------------
	.section	.note.nv.cuinfo,"",@"SHT_NOTE"
	.sectionflags	@"SHF_NOTE_NV_CUINFO"
        /*0018*/ 	.short	0x0002
        /*001a*/ 	.short	0x0064
        /*001c*/ 	.short	0x0082
	.zero		2


//--------------------- .nv.info                  --------------------------
	.section	.nv.info,"",@"SHT_CUDA_INFO"
	.align	4


	//----- nvinfo : EIATTR_REGCOUNT
	.align		4
        /*0000*/ 	.byte	0x04, 0x2f
        /*0002*/ 	.short	(.L_2 - .L_1)
	.align		4
.L_1:
        /*0004*/ 	.word	index@(_Z11sumintegraldid)
        /*0008*/ 	.word	0x00000018


	//----- nvinfo : EIATTR_FRAME_SIZE
	.align		4
.L_2:
        /*000c*/ 	.byte	0x04, 0x11
        /*000e*/ 	.short	(.L_4 - .L_3)
	.align		4
.L_3:
        /*0010*/ 	.word	index@($__internal_0_$__cuda_sm20_dblrcp_rn_slowpath_v3)
        /*0014*/ 	.word	0x00000008


	//----- nvinfo : EIATTR_FRAME_SIZE
	.align		4
.L_4:
        /*0018*/ 	.byte	0x04, 0x11
        /*001a*/ 	.short	(.L_6 - .L_5)
	.align		4
.L_5:
        /*001c*/ 	.word	index@(_Z11sumintegraldid)
        /*0020*/ 	.word	0x00000008


	//----- nvinfo : EIATTR_MIN_STACK_SIZE
	.align		4
.L_6:
        /*0024*/ 	.byte	0x04, 0x12
        /*0026*/ 	.short	(.L_8 - .L_7)
	.align		4
.L_7:
        /*0028*/ 	.word	index@(_Z11sumintegraldid)
        /*002c*/ 	.word	0x00000008
.L_8:


//--------------------- .nv.compat                --------------------------
	.section	.nv.compat,"",@"SHT_CUDA_COMPAT_INFO"
	.align	4
        /*0000*/ 	.byte	0x02, 0x09, 0x00, 0x00, 0x02, 0x02, 0x01, 0x00, 0x02, 0x05, 0x05, 0x00, 0x03, 0x07, 0x01, 0x01
        /*0010*/ 	.byte	0x02, 0x03, 0x00, 0x00, 0x02, 0x06, 0x01, 0x00, 0x04, 0x0b, 0x08, 0x00, 0x01, 0x00, 0x00, 0x00
        /*0020*/ 	.byte	0x00, 0x00, 0x00, 0x00


//--------------------- .nv.info._Z11sumintegraldid --------------------------
	.section	.nv.info._Z11sumintegraldid,"",@"SHT_CUDA_INFO"
	.sectionflags	@""
	.align	4


	//----- nvinfo : EIATTR_CUDA_API_VERSION
	.align		4
        /*0000*/ 	.byte	0x04, 0x37
        /*0002*/ 	.short	(.L_10 - .L_9)
.L_9:
        /*0004*/ 	.word	0x00000082


	//----- nvinfo : EIATTR_KPARAM_INFO
	.align		4
.L_10:
        /*0008*/ 	.byte	0x04, 0x17
        /*000a*/ 	.short	(.L_12 - .L_11)
.L_11:
        /*000c*/ 	.word	0x00000000
        /*0010*/ 	.short	0x0002
        /*0012*/ 	.short	0x0010
        /*0014*/ 	.byte	0x00, 0xf0, 0x21, 0x00


	//----- nvinfo : EIATTR_KPARAM_INFO
	.align		4
.L_12:
        /*0018*/ 	.byte	0x04, 0x17
        /*001a*/ 	.short	(.L_14 - .L_13)
.L_13:
        /*001c*/ 	.word	0x00000000
        /*0020*/ 	.short	0x0001
        /*0022*/ 	.short	0x0008
        /*0024*/ 	.byte	0x00, 0xf0, 0x11, 0x00


	//----- nvinfo : EIATTR_KPARAM_INFO
	.align		4
.L_14:
        /*0028*/ 	.byte	0x04, 0x17
        /*002a*/ 	.short	(.L_16 - .L_15)
.L_15:
        /*002c*/ 	.word	0x00000000
        /*0030*/ 	.short	0x0000
        /*0032*/ 	.short	0x0000
        /*0034*/ 	.byte	0x00, 0xf0, 0x21, 0x00


	//----- nvinfo : EIATTR_SPARSE_MMA_MASK
	.align		4
.L_16:
        /*0038*/ 	.byte	0x03, 0x50
        /*003a*/ 	.short	0x0000


	//----- nvinfo : EIATTR_MAXREG_COUNT
	.align		4
        /*003c*/ 	.byte	0x03, 0x1b
        /*003e*/ 	.short	0x00ff


	//----- nvinfo : EIATTR_EXTERNS
	.align		4
        /*0040*/ 	.byte	0x04, 0x0f
        /*0042*/ 	.short	(.L_18 - .L_17)


	//   ....[0]....
	.align		4
.L_17:
        /*0044*/ 	.word	index@(vprintf)


	//----- nvinfo : EIATTR_MERCURY_ISA_VERSION
	.align		4
.L_18:
        /*0048*/ 	.byte	0x03, 0x5f
        /*004a*/ 	.short	0x0101


	//----- nvinfo : EIATTR_VRC_CTA_INIT_COUNT
	.align		4
        /*004c*/ 	.byte	0x02, 0x4a
	.zero		1
	.zero		1


	//----- nvinfo : EIATTR_SYSCALL_OFFSETS
	.align		4
        /*0050*/ 	.byte	0x04, 0x46
        /*0052*/ 	.short	(.L_20 - .L_19)


	//   ....[0]....
.L_19:
        /*0054*/ 	.word	0x000009a0


	//----- nvinfo : EIATTR_EXIT_INSTR_OFFSETS
	.align		4
.L_20:
        /*0058*/ 	.byte	0x04, 0x1c
        /*005a*/ 	.short	(.L_22 - .L_21)


	//   ....[0]....
.L_21:
        /*005c*/ 	.word	0x000009b0


	//----- nvinfo : EIATTR_CRS_STACK_SIZE
	.align		4
.L_22:
        /*0060*/ 	.byte	0x04, 0x1e
        /*0062*/ 	.short	(.L_24 - .L_23)
.L_23:
        /*0064*/ 	.word	0x00000000


	//----- nvinfo : EIATTR_CBANK_PARAM_SIZE
	.align		4
.L_24:
        /*0068*/ 	.byte	0x03, 0x19
        /*006a*/ 	.short	0x0018


	//----- nvinfo : EIATTR_PARAM_CBANK
	.align		4
        /*006c*/ 	.byte	0x04, 0x0a
        /*006e*/ 	.short	(.L_26 - .L_25)
	.align		4
.L_25:
        /*0070*/ 	.word	index@(.nv.constant0._Z11sumintegraldid)
        /*0074*/ 	.short	0x0380
        /*0076*/ 	.short	0x0018


	//----- nvinfo : EIATTR_SW_WAR
	.align		4
.L_26:
        /*0078*/ 	.byte	0x04, 0x36
        /*007a*/ 	.short	(.L_28 - .L_27)
.L_27:
        /*007c*/ 	.word	0x00000008
.L_28:


//--------------------- .nv.callgraph             --------------------------
	.section	.nv.callgraph,"",@"SHT_CUDA_CALLGRAPH"
	.align	4
	.sectionentsize	8
	.align		4
        /*0000*/ 	.word	0x00000000
	.align		4
        /*0004*/ 	.word	0xffffffff
	.align		4
        /*0008*/ 	.word	index@(_Z11sumintegraldid)
	.align		4
        /*000c*/ 	.word	index@(vprintf)
	.align		4
        /*0010*/ 	.word	0x00000000
	.align		4
        /*0014*/ 	.word	0xfffffffe
	.align		4
        /*0018*/ 	.word	0x00000000
	.align		4
        /*001c*/ 	.word	0xfffffffd
	.align		4
        /*0020*/ 	.word	0x00000000
	.align		4
        /*0024*/ 	.word	0xfffffffc


//--------------------- .nv.constant4             --------------------------
	.section	.nv.constant4,"a",@progbits
	.align	8
	.align		8
.nv.constant4:
        /*0000*/ 	.dword	vprintf
	.align		8
        /*0008*/ 	.dword	$str


//--------------------- .text._Z11sumintegraldid  --------------------------
	.section	.text._Z11sumintegraldid,"ax",@progbits
	.align	128
        .global         _Z11sumintegraldid
        .type           _Z11sumintegraldid,@function
        .size           _Z11sumintegraldid,(.L_x_14 - _Z11sumintegraldid)
        .other          _Z11sumintegraldid,@"STO_CUDA_ENTRY STV_DEFAULT"
_Z11sumintegraldid:
.text._Z11sumintegraldid:
[----:B------:R-:W0:Y:S01]  /*0000*/  LDC R1, c[0x0][0x37c] ;  /* 0x0000df00ff017b82 */ /* 0x000e220000000800 */
[----:B------:R-:W1:Y:S01]  /*0010*/  LDCU UR6, c[0x0][0x388] ;  /* 0x00007100ff0677ac */ /* 0x000e620008000800 */
[----:B0-----:R-:W-:Y:S01]  /*0020*/  VIADD R1, R1, 0xfffffff8 ;  /* 0xfffffff801017836 */ /* 0x001fe20000000000 */
[----:B------:R-:W-:Y:S01]  /*0030*/  CS2R R2, SRZ ;  /* 0x0000000000027805 */ /* 0x000fe2000001ff00 */
[----:B------:R-:W0:Y:S01]  /*0040*/  LDCU UR4, c[0x0][0x2f8] ;  /* 0x00005f00ff0477ac */ /* 0x000e220008000800 */
[----:B------:R-:W2:Y:S01]  /*0050*/  LDCU UR5, c[0x0][0x2fc] ;  /* 0x00005f80ff0577ac */ /* 0x000ea20008000800 */
[----:B-1----:R-:W-:Y:S01]  /*0060*/  UISETP.GE.AND UP0, UPT, UR6, 0x1, UPT ;  /* 0x000000010600788c */ /* 0x002fe2000bf06270 */
[----:B0-----:R-:W-:-:S05]  /*0070*/  IADD3 R6, P0, PT, R1, UR4, RZ ;  /* 0x0000000401067c10 */ /* 0x001fca000ff1e0ff */
[----:B--2---:R-:W-:-:S03]  /*0080*/  IMAD.X R7, RZ, RZ, UR5, P0 ;  /* 0x00000005ff077e24 */ /* 0x004fc600080e06ff */
[----:B------:R-:W-:Y:S05]  /*0090*/  BRA.U !UP0, `(.L_x_0) ;  /* 0x0000000908247547 */ /* 0x000fea000b800000 */
[----:B------:R-:W-:Y:S01]  /*00a0*/  UISETP.GE.U32.AND UP0, UPT, UR6, 0x4, UPT ;  /* 0x000000040600788c */ /* 0x000fe2000bf06070 */
[----:B------:R-:W-:Y:S01]  /*00b0*/  CS2R R2, SRZ ;  /* 0x0000000000027805 */ /* 0x000fe2000001ff00 */
[----:B------:R-:W-:Y:S01]  /*00c0*/  ULOP3.LUT UR5, UR6, 0x3, URZ, 0xc0, !UPT ;  /* 0x0000000306057892 */ /* 0x000fe2000f8ec0ff */
[----:B------:R-:W-:-:S06]  /*00d0*/  UMOV UR4, URZ ;  /* 0x000000ff00047c82 */ /* 0x000fcc0008000000 */
[----:B------:R-:W-:Y:S05]  /*00e0*/  BRA.U !UP0, `(.L_x_1) ;  /* 0x00000005088c7547 */ /* 0x000fea000b800000 */
[----:B------:R-:W0:Y:S01]  /*00f0*/  LDC.64 R8, c[0x0][0x380] ;  /* 0x0000e000ff087b82 */ /* 0x000e220000000a00 */
[----:B------:R-:W-:Y:S01]  /*0100*/  ULOP3.LUT UR4, UR6, 0x7ffffffc, URZ, 0xc0, !UPT ;  /* 0x7ffffffc06047892 */ /* 0x000fe2000f8ec0ff */
[----:B------:R-:W-:Y:S02]  /*0110*/  CS2R R4, SRZ ;  /* 0x0000000000047805 */ /* 0x000fe4000001ff00 */
[----:B------:R-:W-:Y:S01]  /*0120*/  CS2R R2, SRZ ;  /* 0x0000000000027805 */ /* 0x000fe2000001ff00 */
[----:B------:R-:W1:Y:S01]  /*0130*/  LDCU.64 UR10, c[0x0][0x390] ;  /* 0x00007200ff0a77ac */ /* 0x000e620008000a00 */
[----:B------:R-:W-:Y:S01]  /*0140*/  UIADD3 UR6, UPT, UPT, -UR4, URZ, URZ ;  /* 0x000000ff04067290 */ /* 0x000fe2000fffe1ff */
[----:B------:R-:W-:-:S11]  /*0150*/  UMOV UR7, 0x1 ;  /* 0x0000000100077882 */ /* 0x000fd60000000000 */
.L_x_6:
[----:B01----:R-:W-:Y:S01]  /*0160*/  DFMA R20, R4, UR10, R8 ;  /* 0x0000000a04147c2b */ /* 0x003fe20008000008 */
[----:B------:R-:W-:-:S04]  /*0170*/  UIADD3 UR6, UPT, UPT, UR6, 0x4, URZ ;  /* 0x0000000406067890 */ /* 0x000fc8000fffe0ff */
[----:B------:R-:W-:Y:S01]  /*0180*/  UISETP.NE.AND UP0, UPT, UR6, URZ, UPT ;  /* 0x000000ff0600728c */ /* 0x000fe2000bf05270 */
[----:B------:R-:W0:Y:S04]  /*0190*/  MUFU.RCP64H R13, R21 ;  /* 0x00000015000d7308 */ /* 0x000e280000001800 */
[----:B------:R-:W-:-:S05]  /*01a0*/  VIADD R12, R21, 0x300402 ;  /* 0x00300402150c7836 */ /* 0x000fca0000000000 */
[----:B------:R-:W-:Y:S01]  /*01b0*/  FSETP.GEU.AND P0, PT, |R12|, 5.8789094863358348022e-39, PT ;  /* 0x004004020c00780b */ /* 0x000fe20003f0e200 */
[----:B0-----:R-:W-:-:S08]  /*01c0*/  DFMA R10, -R20, R12, 1 ;  /* 0x3ff00000140a742b */ /* 0x001fd0000000010c */
[----:B------:R-:W-:-:S08]  /*01d0*/  DFMA R10, R10, R10, R10 ;  /* 0x0000000a0a0a722b */ /* 0x000fd0000000000a */
[----:B------:R-:W-:Y:S02]  /*01e0*/  DFMA R14, R12, R10, R12 ;  /* 0x0000000a0c0e722b */ /* 0x000fe4000000000c */
[----:B------:R-:W-:-:S06]  /*01f0*/  DMUL R10, R20, 0.5 ;  /* 0x3fe00000140a7828 */ /* 0x000fcc0000000000 */
[C---:B------:R-:W-:Y:S02]  /*0200*/  DFMA R16, -R20.reuse, R14, 1 ;  /* 0x3ff000001410742b */ /* 0x040fe4000000010e */
[----:B------:R-:W-:-:S06]  /*0210*/  DMUL R10, R20, R10 ;  /* 0x0000000a140a7228 */ /* 0x000fcc0000000000 */
[----:B------:R-:W-:Y:S02]  /*0220*/  DFMA R14, R14, R16, R14 ;  /* 0x000000100e0e722b */ /* 0x000fe4000000000e */
[----:B------:R-:W-:Y:S01]  /*0230*/  DFMA R18, R20, 3, R10 ;  /* 0x400800001412782b */ /* 0x000fe2000000000a */
[----:B------:R-:W-:Y:S10]  /*0240*/  @P0 BRA `(.L_x_2) ;  /* 0x0000000000200947 */ /* 0x000ff40003800000 */
[----:B------:R-:W-:Y:S01]  /*0250*/  LOP3.LUT R14, R21, 0x7fffffff, RZ, 0xc0, !PT ;  /* 0x7fffffff150e7812 */ /* 0x000fe200078ec0ff */
[----:B------:R-:W-:Y:S01]  /*0260*/  IMAD.MOV.U32 R10, RZ, RZ, R20 ;  /* 0x000000ffff0a7224 */ /* 0x000fe200078e0014 */
[----:B------:R-:W-:Y:S01]  /*0270*/  MOV R0, 0x2b0 ;  /* 0x000002b000007802 */ /* 0x000fe20000000f00 */
[----:B------:R-:W-:Y:S02]  /*0280*/  IMAD.MOV.U32 R11, RZ, RZ, R21 ;  /* 0x000000ffff0b7224 */ /* 0x000fe400078e0015 */
[----:B------:R-:W-:-:S07]  /*0290*/  VIADD R14, R14, 0xfff00000 ;  /* 0xfff000000e0e7836 */ /* 0x000fce0000000000 */
[----:B------:R-:W-:Y:S05]  /*02a0*/  CALL.REL.NOINC `($__internal_0_$__cuda_sm20_dblrcp_rn_slowpath_v3) ;  /* 0x0000000400c47944 */ /* 0x000fea0003c00000 */
[----:B------:R-:W-:Y:S02]  /*02b0*/  IMAD.MOV.U32 R14, RZ, RZ, R20 ;  /* 0x000000ffff0e7224 */ /* 0x000fe400078e0014 */
[----:B------:R-:W-:-:S07]  /*02c0*/  IMAD.MOV.U32 R15, RZ, RZ, R21 ;  /* 0x000000ffff0f7224 */ /* 0x000fce00078e0015 */
.L_x_2:
[----:B------:R-:W0:Y:S01]  /*02d0*/  I2F.F64.U32 R10, UR7 ;  /* 0x00000007000a7d12 */ /* 0x000e220008201800 */
[----:B------:R-:W-:Y:S01]  /*02e0*/  DADD R14, R18, -R14 ;  /* 0x00000000120e7229 */ /* 0x000fe2000000080e */
[----:B------:R-:W-:-:S07]  /*02f0*/  UIADD3 UR9, UPT, UPT, UR7, 0x2, URZ ;  /* 0x0000000207097890 */ /* 0x000fce000fffe0ff */
[----:B------:R-:W-:Y:S02]  /*0300*/  DFMA R2, R14, UR10, R2 ;  /* 0x0000000a0e027c2b */ /* 0x000fe40008000002 */
[----:B0-----:R-:W-:-:S06]  /*0310*/  DFMA R10, R10, UR10, R8 ;  /* 0x0000000a0a0a7c2b */ /* 0x001fcc0008000008 */
[----:B------:R-:W0:Y:S04]  /*0320*/  MUFU.RCP64H R17, R11 ;  /* 0x0000000b00117308 */ /* 0x000e280000001800 */
[----:B------:R-:W-:-:S04]  /*0330*/  IADD3 R16, PT, PT, R11, 0x300402, RZ ;  /* 0x003004020b107810 */ /* 0x000fc80007ffe0ff */
[----:B------:R-:W-:Y:S02]  /*0340*/  FSETP.GEU.AND P0, PT, |R16|, 5.8789094863358348022e-39, PT ;  /* 0x004004021000780b */ /* 0x000fe40003f0e200 */
        /* <DEDUP_REMOVED lines=9> */
[----:B------:R-:W-:Y:S02]  /*03e0*/  LOP3.LUT R14, R11, 0x7fffffff, RZ, 0xc0, !PT ;  /* 0x7fffffff0b0e7812 */ /* 0x000fe400078ec0ff */
[----:B------:R-:W-:-:S03]  /*03f0*/  MOV R0, 0x420 ;  /* 0x0000042000007802 */ /* 0x000fc60000000f00 */
[----:B------:R-:W-:-:S07]  /*0400*/  VIADD R14, R14, 0xfff00000 ;  /* 0xfff000000e0e7836 */ /* 0x000fce0000000000 */
[----:B------:R-:W-:Y:S05]  /*0410*/  CALL.REL.NOINC `($__internal_0_$__cuda_sm20_dblrcp_rn_slowpath_v3) ;  /* 0x0000000400687944 */ /* 0x000fea0003c00000 */
.L_x_3:
[----:B------:R-:W-:Y:S01]  /*0420*/  UIADD3 UR8, UPT, UPT, UR7, 0x1, URZ ;  /* 0x0000000107087890 */ /* 0x000fe2000fffe0ff */
[----:B------:R-:W-:-:S08]  /*0430*/  DADD R18, R18, -R20 ;  /* 0x0000000012127229 */ /* 0x000fd00000000814 */
[----:B------:R-:W0:Y:S01]  /*0440*/  I2F.F64.U32 R10, UR8 ;  /* 0x00000008000a7d12 */ /* 0x000e220008201800 */
[----:B------:R-:W-:Y:S02]  /*0450*/  DFMA R2, R18, UR10, R2 ;  /* 0x0000000a12027c2b */ /* 0x000fe40008000002 */
[----:B0-----:R-:W-:-:S06]  /*0460*/  DFMA R10, R10, UR10, R8 ;  /* 0x0000000a0a0a7c2b */ /* 0x001fcc0008000008 */
        /* <DEDUP_REMOVED lines=16> */
[----:B------:R-:W-:Y:S02]  /*0570*/  IMAD.MOV.U32 R16, RZ, RZ, R20 ;  /* 0x000000ffff107224 */ /* 0x000fe400078e0014 */
[----:B------:R-:W-:-:S07]  /*0580*/  IMAD.MOV.U32 R17, RZ, RZ, R21 ;  /* 0x000000ffff117224 */ /* 0x000fce00078e0015 */
.L_x_4:
[----:B------:R-:W0:Y:S01]  /*0590*/  I2F.F64.U32 R10, UR9 ;  /* 0x00000009000a7d12 */ /* 0x000e220008201800 */
[----:B------:R-:W-:-:S08]  /*05a0*/  DADD R16, R18, -R16 ;  /* 0x0000000012107229 */ /* 0x000fd00000000810 */
        /* <DEDUP_REMOVED lines=15> */
[----:B------:R-:W-:Y:S02]  /*06a0*/  MOV R0, 0x6d0 ;  /* 0x000006d000007802 */ /* 0x000fe40000000f00 */
[----:B------:R-:W-:-:S07]  /*06b0*/  IADD3 R14, PT, PT, R14, -0x100000, RZ ;  /* 0xfff000000e0e7810 */ /* 0x000fce0007ffe0ff */
[----:B------:R-:W-:Y:S05]  /*06c0*/  CALL.REL.NOINC `($__internal_0_$__cuda_sm20_dblrcp_rn_slowpath_v3) ;  /* 0x0000000000bc7944 */ /* 0x000fea0003c00000 */
.L_x_5:
[----:B------:R-:W-:Y:S01]  /*06d0*/  DADD R18, R18, -R20 ;  /* 0x0000000012127229 */ /* 0x000fe20000000814 */
[----:B------:R-:W-:Y:S01]  /*06e0*/  UIADD3 UR7, UPT, UPT, UR7, 0x4, URZ ;  /* 0x0000000407077890 */ /* 0x000fe2000fffe0ff */
[----:B------:R-:W-:-:S06]  /*06f0*/  DADD R4, R4, 4 ;  /* 0x4010000004047429 */ /* 0x000fcc0000000000 */
[----:B------:R-:W-:Y:S01]  /*0700*/  DFMA R2, R18, UR10, R2 ;  /* 0x0000000a12027c2b */ /* 0x000fe20008000002 */
[----:B------:R-:W-:Y:S10]  /*0710*/  BRA.U UP0, `(.L_x_6) ;  /* 0xfffffff900907547 */ /* 0x000ff4000b83ffff */
.L_x_1:
[----:B------:R-:W-:-:S09]  /*0720*/  UISETP.NE.AND UP0, UPT, UR5, URZ, UPT ;  /* 0x000000ff0500728c */ /* 0x000fd2000bf05270 */
[----:B------:R-:W-:Y:S05]  /*0730*/  BRA.U !UP0, `(.L_x_0) ;  /* 0x00000001087c7547 */ /* 0x000fea000b800000 */
[----:B------:R-:W0:Y:S01]  /*0740*/  LDC.64 R4, c[0x0][0x380] ;  /* 0x0000e000ff047b82 */ /* 0x000e220000000a00 */
[----:B------:R-:W1:Y:S01]  /*0750*/  LDCU.64 UR6, c[0x0][0x390] ;  /* 0x00007200ff0677ac */ /* 0x000e620008000a00 */
[----:B------:R-:W-:-:S12]  /*0760*/  UIADD3 UR5, UPT, UPT, -UR5, URZ, URZ ;  /* 0x000000ff05057290 */ /* 0x000fd8000fffe1ff */
.L_x_8:
[----:B------:R-:W0:Y:S01]  /*0770*/  I2F.F64.U32 R8, UR4 ;  /* 0x0000000400087d12 */ /* 0x000e220008201800 */
[----:B------:R-:W-:-:S04]  /*0780*/  UIADD3 UR5, UPT, UPT, UR5, 0x1, URZ ;  /* 0x0000000105057890 */ /* 0x000fc8000fffe0ff */
[----:B------:R-:W-:Y:S01]  /*0790*/  UISETP.NE.AND UP0, UPT, UR5, URZ, UPT ;  /* 0x000000ff0500728c */ /* 0x000fe2000bf05270 */
[----:B01----:R-:W-:-:S06]  /*07a0*/  DFMA R16, R8, UR6, R4 ;  /* 0x0000000608107c2b */ /* 0x003fcc0008000004 */
        /* <DEDUP_REMOVED lines=20> */
.L_x_7:
[----:B------:R-:W-:Y:S01]  /*08f0*/  DADD R8, R8, -R12 ;  /* 0x0000000008087229 */ /* 0x000fe2000000080c */
[----:B------:R-:W-:-:S07]  /*0900*/  UIADD3 UR4, UPT, UPT, UR4, 0x1, URZ ;  /* 0x0000000104047890 */ /* 0x000fce000fffe0ff */
[----:B------:R-:W-:Y:S01]  /*0910*/  DFMA R2, R8, UR6, R2 ;  /* 0x0000000608027c2b */ /* 0x000fe20008000002 */
[----:B------:R-:W-:Y:S10]  /*0920*/  BRA.U UP0, `(.L_x_8) ;  /* 0xfffffffd00907547 */ /* 0x000ff4000b83ffff */
.L_x_0:
[----:B------:R-:W-:Y:S01]  /*0930*/  MOV R0, 0x0 ;  /* 0x0000000000007802 */ /* 0x000fe20000000f00 */
[----:B------:R0:W-:Y:S01]  /*0940*/  STL.64 [R1], R2 ;  /* 0x0000000201007387 */ /* 0x0001e20000100a00 */
[----:B------:R-:W1:Y:S02]  /*0950*/  LDCU.64 UR4, c[0x4][0x8] ;  /* 0x01000100ff0477ac */ /* 0x000e640008000a00 */
[----:B------:R0:W2:Y:S01]  /*0960*/  LDC.64 R8, c[0x4][R0] ;  /* 0x0100000000087b82 */ /* 0x0000a20000000a00 */
[----:B-1----:R-:W-:Y:S01]  /*0970*/  MOV R4, UR4 ;  /* 0x0000000400047c02 */ /* 0x002fe20008000f00 */
[----:B0-----:R-:W-:-:S07]  /*0980*/  IMAD.U32 R5, RZ, RZ, UR5 ;  /* 0x00000005ff057e24 */ /* 0x001fce000f8e00ff */
[----:B------:R-:W-:-:S07]  /*0990*/  LEPC R20, `(.L_x_9) ;  /* 0x000000001014794e */ /* 0x000fce0000000000 */
[----:B--2---:R-:W-:Y:S05]  /*09a0*/  CALL.ABS.NOINC R8 ;  /* 0x0000000008007343 */ /* 0x004fea0003c00000 */
.L_x_9:
[----:B------:R-:W-:Y:S05]  /*09b0*/  EXIT ;  /* 0x000000000000794d */ /* 0x000fea0003800000 */
        .weak           $__internal_0_$__cuda_sm20_dblrcp_rn_slowpath_v3
        .type           $__internal_0_$__cuda_sm20_dblrcp_rn_slowpath_v3,@function
        .size           $__internal_0_$__cuda_sm20_dblrcp_rn_slowpath_v3,(.L_x_14 - $__internal_0_$__cuda_sm20_dblrcp_rn_slowpath_v3)
$__internal_0_$__cuda_sm20_dblrcp_rn_slowpath_v3:
[----:B------:R-:W-:-:S14]  /*09c0*/  DSETP.GTU.AND P0, PT, |R10|, +INF , PT ;  /* 0x7ff000000a00742a */ /* 0x000fdc0003f0c200 */
[----:B------:R-:W-:Y:S05]  /*09d0*/  @P0 BRA `(.L_x_10) ;  /* 0x0000000000780947 */ /* 0x000fea0003800000 */
[----:B------:R-:W-:-:S05]  /*09e0*/  LOP3.LUT R15, R11, 0x7fffffff, RZ, 0xc0, !PT ;  /* 0x7fffffff0b0f7812 */ /* 0x000fca00078ec0ff */
[----:B------:R-:W-:-:S05]  /*09f0*/  VIADD R12, R15, 0xffffffff ;  /* 0xffffffff0f0c7836 */ /* 0x000fca0000000000 */
[----:B------:R-:W-:-:S13]  /*0a00*/  ISETP.GE.U32.AND P0, PT, R12, 0x7fefffff, PT ;  /* 0x7fefffff0c00780c */ /* 0x000fda0003f06070 */
[----:B------:R-:W-:Y:S01]  /*0a10*/  @P0 LOP3.LUT R13, R11, 0x7ff00000, RZ, 0x3c, !PT ;  /* 0x7ff000000b0d0812 */ /* 0x000fe200078e3cff */
[----:B------:R-:W-:Y:S01]  /*0a20*/  @P0 IMAD.MOV.U32 R12, RZ, RZ, RZ ;  /* 0x000000ffff0c0224 */ /* 0x000fe200078e00ff */
[----:B------:R-:W-:Y:S06]  /*0a30*/  @P0 BRA `(.L_x_11) ;  /* 0x0000000000680947 */ /* 0x000fec0003800000 */
[----:B------:R-:W-:-:S13]  /*0a40*/  ISETP.GE.U32.AND P0, PT, R15, 0x1000001, PT ;  /* 0x010000010f00780c */ /* 0x000fda0003f06070 */
[----:B------:R-:W-:Y:S05]  /*0a50*/  @!P0 BRA `(.L_x_12) ;  /* 0x0000000000348947 */ /* 0x000fea0003800000 */
[----:B------:R-:W-:Y:S02]  /*0a60*/  VIADD R13, R11, 0xc0200000 ;  /* 0xc02000000b0d7836 */ /* 0x000fe40000000000 */
[----:B------:R-:W-:Y:S02]  /*0a70*/  IMAD.MOV.U32 R12, RZ, RZ, R10 ;  /* 0x000000ffff0c7224 */ /* 0x000fe400078e000a */
[----:B------:R-:W0:Y:S04]  /*0a80*/  MUFU.RCP64H R15, R13 ;  /* 0x0000000d000f7308 */ /* 0x000e280000001800 */
[----:B0-----:R-:W-:-:S08]  /*0a90*/  DFMA R16, -R12, R14, 1 ;  /* 0x3ff000000c10742b */ /* 0x001fd0000000010e */
[----:B------:R-:W-:-:S08]  /*0aa0*/  DFMA R16, R16, R16, R16 ;  /* 0x000000101010722b */ /* 0x000fd00000000010 */
[----:B------:R-:W-:-:S08]  /*0ab0*/  DFMA R16, R14, R16, R14 ;  /* 0x000000100e10722b */ /* 0x000fd0000000000e */
[----:B------:R-:W-:-:S08]  /*0ac0*/  DFMA R14, -R12, R16, 1 ;  /* 0x3ff000000c0e742b */ /* 0x000fd00000000110 */
[----:B------:R-:W-:-:S08]  /*0ad0*/  DFMA R14, R16, R14, R16 ;  /* 0x0000000e100e722b */ /* 0x000fd00000000010 */
[----:B------:R-:W-:-:S08]  /*0ae0*/  DMUL R14, R14, 2.2250738585072013831e-308 ;  /* 0x001000000e0e7828 */ /* 0x000fd00000000000 */
[----:B------:R-:W-:-:S08]  /*0af0*/  DFMA R10, -R10, R14, 1 ;  /* 0x3ff000000a0a742b */ /* 0x000fd0000000010e */
[----:B------:R-:W-:-:S08]  /*0b00*/  DFMA R10, R10, R10, R10 ;  /* 0x0000000a0a0a722b */ /* 0x000fd0000000000a */
[----:B------:R-:W-:Y:S01]  /*0b10*/  DFMA R12, R14, R10, R14 ;  /* 0x0000000a0e0c722b */ /* 0x000fe2000000000e */
[----:B------:R-:W-:Y:S10]  /*0b20*/  BRA `(.L_x_11) ;  /* 0x00000000002c7947 */ /* 0x000ff40003800000 */
.L_x_12:
[----:B------:R-:W-:-:S06]  /*0b30*/  DMUL R10, R10, 8.11296384146066816958e+31 ;  /* 0x469000000a0a7828 */ /* 0x000fcc0000000000 */
[----:B------:R-:W0:Y:S02]  /*0b40*/  MUFU.RCP64H R15, R11 ;  /* 0x0000000b000f7308 */ /* 0x000e240000001800 */
[----:B0-----:R-:W-:-:S08]  /*0b50*/  DFMA R12, -R10, R14, 1 ;  /* 0x3ff000000a0c742b */ /* 0x001fd0000000010e */
[----:B------:R-:W-:-:S08]  /*0b60*/  DFMA R12, R12, R12, R12 ;  /* 0x0000000c0c0c722b */ /* 0x000fd0000000000c */
[----:B------:R-:W-:-:S08]  /*0b70*/  DFMA R12, R14, R12, R14 ;  /* 0x0000000c0e0c722b */ /* 0x000fd0000000000e */
[----:B------:R-:W-:-:S08]  /*0b80*/  DFMA R14, -R10, R12, 1 ;  /* 0x3ff000000a0e742b */ /* 0x000fd0000000010c */
[----:B------:R-:W-:-:S08]  /*0b90*/  DFMA R12, R12, R14, R12 ;  /* 0x0000000e0c0c722b */ /* 0x000fd0000000000c */
[----:B------:R-:W-:Y:S01]  /*0ba0*/  DMUL R12, R12, 8.11296384146066816958e+31 ;  /* 0x469000000c0c7828 */ /* 0x000fe20000000000 */
[----:B------:R-:W-:Y:S10]  /*0bb0*/  BRA `(.L_x_11) ;  /* 0x0000000000087947 */ /* 0x000ff40003800000 */
.L_x_10:
[----:B------:R-:W-:Y:S02]  /*0bc0*/  LOP3.LUT R13, R11, 0x80000, RZ, 0xfc, !PT ;  /* 0x000800000b0d7812 */ /* 0x000fe400078efcff */
[----:B------:R-:W-:-:S07]  /*0bd0*/  MOV R12, R10 ;  /* 0x0000000a000c7202 */ /* 0x000fce0000000f00 */
.L_x_11:
[----:B------:R-:W-:Y:S02]  /*0be0*/  IMAD.MOV.U32 R10, RZ, RZ, R0 ;  /* 0x000000ffff0a7224 */ /* 0x000fe400078e0000 */
[----:B------:R-:W-:Y:S02]  /*0bf0*/  IMAD.MOV.U32 R11, RZ, RZ, 0x0 ;  /* 0x00000000ff0b7424 */ /* 0x000fe400078e00ff */
[----:B------:R-:W-:Y:S02]  /*0c00*/  IMAD.MOV.U32 R20, RZ, RZ, R12 ;  /* 0x000000ffff147224 */ /* 0x000fe400078e000c */
[----:B------:R-:W-:Y:S01]  /*0c10*/  IMAD.MOV.U32 R21, RZ, RZ, R13 ;  /* 0x000000ffff157224 */ /* 0x000fe200078e000d */
[----:B------:R-:W-:Y:S06]  /*0c20*/  RET.REL.NODEC R10 `(_Z11sumintegraldid) ;  /* 0xfffffff00af47950 */ /* 0x000fec0003c3ffff */
.L_x_13:
[----:B------:R-:W-:-:S00]  /*0c30*/  BRA `(.L_x_13) ;  /* 0xfffffffc00fc7947 */ /* 0x000fc0000383ffff */
[----:B------:R-:W-:-:S00]  /*0c40*/  NOP ;  /* 0x0000000000007918 */ /* 0x000fc00000000000 */
        /* <DEDUP_REMOVED lines=11> */
.L_x_14:


//--------------------- .nv.global.init           --------------------------
	.section	.nv.global.init,"aw",@progbits
.nv.global.init:
	.type		$str,@object
	.size		$str,(.L_0 - $str)
$str:
        /*0000*/ 	.byte	0x25, 0x66, 0x20, 0x00
.L_0:


//--------------------- .nv.shared.reserved.0     --------------------------
	.section	.nv.shared.reserved.0,"aw",@nobits
	.weak		__nv_reservedSMEM_offset_0_alias
	.size		__nv_reservedSMEM_offset_0_alias, 0, 64
	.other		__nv_reservedSMEM_offset_0_alias,@"STO_CUDA_RESERVED_SHARED STV_DEFAULT"
__nv_reservedSMEM_offset_0_alias:
	.zero		0
	.zero		64


//--------------------- .nv.constant0._Z11sumintegraldid --------------------------
	.section	.nv.constant0._Z11sumintegraldid,"a",@progbits
	.sectionflags	@""
	.align	4
.nv.constant0._Z11sumintegraldid:
	.zero		920


//--------------------- SYMBOLS --------------------------

	.type		.nv.reservedSmem.offset0,@object
	.size		.nv.reservedSmem.offset0,0x4
	.type		vprintf,@function
